//
// Generated by NVIDIA NVVM Compiler
//
// Compiler Build ID: CL-36424714
// Cuda compilation tools, release 13.0, V13.0.88
// Based on NVVM 20.0.0
//

.version 9.0
.target sm_100
.address_size 64

	// .globl	_Z14mat_mul_kernelPiS_S_jjj

.visible .entry _Z14mat_mul_kernelPiS_S_jjj(
	.param .u64 .ptr .align 1 _Z14mat_mul_kernelPiS_S_jjj_param_0,
	.param .u64 .ptr .align 1 _Z14mat_mul_kernelPiS_S_jjj_param_1,
	.param .u64 .ptr .align 1 _Z14mat_mul_kernelPiS_S_jjj_param_2,
	.param .u32 _Z14mat_mul_kernelPiS_S_jjj_param_3,
	.param .u32 _Z14mat_mul_kernelPiS_S_jjj_param_4,
	.param .u32 _Z14mat_mul_kernelPiS_S_jjj_param_5
)
{
	.reg .pred 	%p<13>;
	.reg .b32 	%r<147>;
	.reg .b64 	%rd<69>;

	ld.param.u64 	%rd5, [_Z14mat_mul_kernelPiS_S_jjj_param_0];
	ld.param.u64 	%rd6, [_Z14mat_mul_kernelPiS_S_jjj_param_1];
	ld.param.u64 	%rd4, [_Z14mat_mul_kernelPiS_S_jjj_param_2];
	ld.param.u32 	%r53, [_Z14mat_mul_kernelPiS_S_jjj_param_3];
	ld.param.u32 	%r51, [_Z14mat_mul_kernelPiS_S_jjj_param_4];
	ld.param.u32 	%r52, [_Z14mat_mul_kernelPiS_S_jjj_param_5];
	cvta.to.global.u64 	%rd1, %rd6;
	cvta.to.global.u64 	%rd2, %rd5;
	mov.u32 	%r54, %ctaid.y;
	mov.u32 	%r55, %ntid.y;
	mov.u32 	%r56, %tid.y;
	mad.lo.s32 	%r1, %r54, %r55, %r56;
	mov.u32 	%r57, %ctaid.x;
	mov.u32 	%r58, %ntid.x;
	mul.lo.s32 	%r2, %r57, %r58;
	mov.u32 	%r3, %tid.x;
	add.s32 	%r4, %r2, %r3;
	setp.ge.u32 	%p1, %r1, %r53;
	setp.ge.u32 	%p2, %r4, %r52;
	or.pred  	%p3, %p1, %p2;
	@%p3 bra 	$L__BB0_13;
	cvta.to.global.u64 	%rd7, %rd4;
	mad.lo.s32 	%r59, %r52, %r1, %r4;
	mul.wide.u32 	%rd8, %r59, 4;
	add.s64 	%rd3, %rd7, %rd8;
	mov.b32 	%r60, 0;
	st.global.u32 	[%rd3], %r60;
	setp.eq.s32 	%p4, %r51, 0;
	@%p4 bra 	$L__BB0_13;
	mul.lo.s32 	%r5, %r51, %r1;
	and.b32  	%r6, %r51, 7;
	setp.lt.u32 	%p5, %r51, 8;
	mov.b32 	%r141, 0;
	mov.u32 	%r144, %r141;
	@%p5 bra 	$L__BB0_5;
	and.b32  	%r144, %r51, -8;
	neg.s32 	%r139, %r144;
	add.s32 	%r63, %r3, %r52;
	add.s32 	%r138, %r63, %r2;
	shl.b32 	%r10, %r52, 3;
	shl.b32 	%r64, %r52, 1;
	add.s32 	%r137, %r4, %r64;
	mad.lo.s32 	%r136, %r52, 3, %r4;
	shl.b32 	%r65, %r52, 2;
	add.s32 	%r135, %r4, %r65;
	mad.lo.s32 	%r134, %r52, 5, %r4;
	mad.lo.s32 	%r133, %r52, 6, %r4;
	mad.lo.s32 	%r132, %r52, 7, %r4;
	add.s32 	%r130, %r5, 3;
	mov.b32 	%r141, 0;
	mov.u32 	%r131, %r4;
$L__BB0_4:
	.pragma "nounroll";
	add.s32 	%r66, %r130, -3;
	mul.wide.u32 	%rd9, %r66, 4;
	add.s64 	%rd10, %rd2, %rd9;
	ld.global.u32 	%r67, [%rd10];
	mul.wide.u32 	%rd11, %r131, 4;
	add.s64 	%rd12, %rd1, %rd11;
	ld.global.u32 	%r68, [%rd12];
	mad.lo.s32 	%r69, %r68, %r67, %r141;
	st.global.u32 	[%rd3], %r69;
	add.s32 	%r70, %r130, -2;
	mul.wide.u32 	%rd13, %r70, 4;
	add.s64 	%rd14, %rd2, %rd13;
	ld.global.u32 	%r71, [%rd14];
	mul.wide.u32 	%rd15, %r138, 4;
	add.s64 	%rd16, %rd1, %rd15;
	ld.global.u32 	%r72, [%rd16];
	mad.lo.s32 	%r73, %r72, %r71, %r69;
	st.global.u32 	[%rd3], %r73;
	add.s32 	%r74, %r130, -1;
	mul.wide.u32 	%rd17, %r74, 4;
	add.s64 	%rd18, %rd2, %rd17;
	ld.global.u32 	%r75, [%rd18];
	mul.wide.u32 	%rd19, %r137, 4;
	add.s64 	%rd20, %rd1, %rd19;
	ld.global.u32 	%r76, [%rd20];
	mad.lo.s32 	%r77, %r76, %r75, %r73;
	st.global.u32 	[%rd3], %r77;
	add.s32 	%r78, %r130, 4;
	mul.wide.u32 	%rd21, %r130, 4;
	add.s64 	%rd22, %rd2, %rd21;
	ld.global.u32 	%r79, [%rd22];
	mul.wide.u32 	%rd23, %r136, 4;
	add.s64 	%rd24, %rd1, %rd23;
	ld.global.u32 	%r80, [%rd24];
	mad.lo.s32 	%r81, %r80, %r79, %r77;
	st.global.u32 	[%rd3], %r81;
	add.s32 	%r82, %r130, 1;
	mul.wide.u32 	%rd25, %r82, 4;
	add.s64 	%rd26, %rd2, %rd25;
	ld.global.u32 	%r83, [%rd26];
	mul.wide.u32 	%rd27, %r135, 4;
	add.s64 	%rd28, %rd1, %rd27;
	ld.global.u32 	%r84, [%rd28];
	mad.lo.s32 	%r85, %r84, %r83, %r81;
	st.global.u32 	[%rd3], %r85;
	add.s32 	%r86, %r130, 2;
	mul.wide.u32 	%rd29, %r86, 4;
	add.s64 	%rd30, %rd2, %rd29;
	ld.global.u32 	%r87, [%rd30];
	mul.wide.u32 	%rd31, %r134, 4;
	add.s64 	%rd32, %rd1, %rd31;
	ld.global.u32 	%r88, [%rd32];
	mad.lo.s32 	%r89, %r88, %r87, %r85;
	st.global.u32 	[%rd3], %r89;
	add.s32 	%r90, %r130, 3;
	mul.wide.u32 	%rd33, %r90, 4;
	add.s64 	%rd34, %rd2, %rd33;
	ld.global.u32 	%r91, [%rd34];
	mul.wide.u32 	%rd35, %r133, 4;
	add.s64 	%rd36, %rd1, %rd35;
	ld.global.u32 	%r92, [%rd36];
	mad.lo.s32 	%r93, %r92, %r91, %r89;
	st.global.u32 	[%rd3], %r93;
	mul.wide.u32 	%rd37, %r78, 4;
	add.s64 	%rd38, %rd2, %rd37;
	ld.global.u32 	%r94, [%rd38];
	mul.wide.u32 	%rd39, %r132, 4;
	add.s64 	%rd40, %rd1, %rd39;
	ld.global.u32 	%r95, [%rd40];
	mad.lo.s32 	%r141, %r95, %r94, %r93;
	st.global.u32 	[%rd3], %r141;
	add.s32 	%r139, %r139, 8;
	add.s32 	%r138, %r138, %r10;
	add.s32 	%r137, %r137, %r10;
	add.s32 	%r136, %r136, %r10;
	add.s32 	%r135, %r135, %r10;
	add.s32 	%r134, %r134, %r10;
	add.s32 	%r133, %r133, %r10;
	add.s32 	%r132, %r132, %r10;
	add.s32 	%r131, %r131, %r10;
	add.s32 	%r130, %r130, 8;
	setp.ne.s32 	%p6, %r139, 0;
	@%p6 bra 	$L__BB0_4;
$L__BB0_5:
	setp.eq.s32 	%p7, %r6, 0;
	@%p7 bra 	$L__BB0_13;
	and.b32  	%r42, %r51, 3;
	setp.lt.u32 	%p8, %r6, 4;
	@%p8 bra 	$L__BB0_8;
	add.s32 	%r96, %r144, %r5;
	mul.wide.u32 	%rd41, %r96, 4;
	add.s64 	%rd42, %rd2, %rd41;
	ld.global.u32 	%r97, [%rd42];
	mad.lo.s32 	%r98, %r144, %r52, %r4;
	mul.wide.u32 	%rd43, %r98, 4;
	add.s64 	%rd44, %rd1, %rd43;
	ld.global.u32 	%r99, [%rd44];
	mad.lo.s32 	%r100, %r99, %r97, %r141;
	st.global.u32 	[%rd3], %r100;
	add.s32 	%r101, %r96, 1;
	mul.wide.u32 	%rd45, %r101, 4;
	add.s64 	%rd46, %rd2, %rd45;
	ld.global.u32 	%r102, [%rd46];
	add.s32 	%r103, %r98, %r52;
	mul.wide.u32 	%rd47, %r103, 4;
	add.s64 	%rd48, %rd1, %rd47;
	ld.global.u32 	%r104, [%rd48];
	mad.lo.s32 	%r105, %r104, %r102, %r100;
	st.global.u32 	[%rd3], %r105;
	add.s32 	%r106, %r96, 2;
	mul.wide.u32 	%rd49, %r106, 4;
	add.s64 	%rd50, %rd2, %rd49;
	ld.global.u32 	%r107, [%rd50];
	add.s32 	%r108, %r103, %r52;
	mul.wide.u32 	%rd51, %r108, 4;
	add.s64 	%rd52, %rd1, %rd51;
	ld.global.u32 	%r109, [%rd52];
	mad.lo.s32 	%r110, %r109, %r107, %r105;
	st.global.u32 	[%rd3], %r110;
	add.s32 	%r111, %r96, 3;
	mul.wide.u32 	%rd53, %r111, 4;
	add.s64 	%rd54, %rd2, %rd53;
	ld.global.u32 	%r112, [%rd54];
	add.s32 	%r113, %r108, %r52;
	mul.wide.u32 	%rd55, %r113, 4;
	add.s64 	%rd56, %rd1, %rd55;
	ld.global.u32 	%r114, [%rd56];
	mad.lo.s32 	%r141, %r114, %r112, %r110;
	st.global.u32 	[%rd3], %r141;
	add.s32 	%r144, %r144, 4;
$L__BB0_8:
	setp.eq.s32 	%p9, %r42, 0;
	@%p9 bra 	$L__BB0_13;
	setp.eq.s32 	%p10, %r42, 1;
	@%p10 bra 	$L__BB0_11;
	add.s32 	%r115, %r144, %r5;
	mul.wide.u32 	%rd57, %r115, 4;
	add.s64 	%rd58, %rd2, %rd57;
	ld.global.u32 	%r116, [%rd58];
	mad.lo.s32 	%r117, %r144, %r52, %r4;
	mul.wide.u32 	%rd59, %r117, 4;
	add.s64 	%rd60, %rd1, %rd59;
	ld.global.u32 	%r118, [%rd60];
	mad.lo.s32 	%r119, %r118, %r116, %r141;
	st.global.u32 	[%rd3], %r119;
	add.s32 	%r120, %r115, 1;
	mul.wide.u32 	%rd61, %r120, 4;
	add.s64 	%rd62, %rd2, %rd61;
	ld.global.u32 	%r121, [%rd62];
	add.s32 	%r122, %r117, %r52;
	mul.wide.u32 	%rd63, %r122, 4;
	add.s64 	%rd64, %rd1, %rd63;
	ld.global.u32 	%r123, [%rd64];
	mad.lo.s32 	%r141, %r123, %r121, %r119;
	st.global.u32 	[%rd3], %r141;
	add.s32 	%r144, %r144, 2;
$L__BB0_11:
	and.b32  	%r124, %r51, 1;
	setp.eq.b32 	%p11, %r124, 1;
	not.pred 	%p12, %p11;
	@%p12 bra 	$L__BB0_13;
	add.s32 	%r125, %r144, %r5;
	mul.wide.u32 	%rd65, %r125, 4;
	add.s64 	%rd66, %rd2, %rd65;
	ld.global.u32 	%r126, [%rd66];
	mad.lo.s32 	%r127, %r144, %r52, %r4;
	mul.wide.u32 	%rd67, %r127, 4;
	add.s64 	%rd68, %rd1, %rd67;
	ld.global.u32 	%r128, [%rd68];
	mad.lo.s32 	%r129, %r128, %r126, %r141;
	st.global.u32 	[%rd3], %r129;
$L__BB0_13:
	ret;

}


// ===== COMPILED SASS (sm_100) =====

	.target	sm_100

	.elftype	@"ET_EXEC"


//--------------------- .note.nv.tkinfo           --------------------------
	.section	.note.nv.tkinfo,"",@"SHT_NOTE"
	.sectionflags	@"SHF_NOTE_NV_TKINFO"
	.tkinfo
        /*0018*/ 	.word	0x00000002
        /*0030*/ 	.string	""
        /*0030*/ 	.string	"ptxas"
        /*0030*/ 	.string	"Cuda compilation tools, release 13.0, V13.0.88"
        /*0030*/ 	.string	"Build cuda_13.0.r13.0/compiler.36424714_0"
        /*0030*/ 	.string	"-arch sm_100 -m 64 "



//--------------------- .note.nv.cuinfo           --------------------------
	.section	.note.nv.cuinfo,"",@"SHT_NOTE"
	.sectionflags	@"SHF_NOTE_NV_CUINFO"
        /*0018*/ 	.short	0x0002
        /*001a*/ 	.short	0x0064
        /*001c*/ 	.short	0x0082
	.zero		2


//--------------------- .nv.info                  --------------------------
	.section	.nv.info,"",@"SHT_CUDA_INFO"
	.align	4


	//----- nvinfo : EIATTR_REGCOUNT
	.align		4
        /*0000*/ 	.byte	0x04, 0x2f
        /*0002*/ 	.short	(.L_1 - .L_0)
	.align		4
.L_0:
        /*0004*/ 	.word	index@(_Z14mat_mul_kernelPiS_S_jjj)
        /*0008*/ 	.word	0x00000020


	//----- nvinfo : EIATTR_FRAME_SIZE
	.align		4
.L_1:
        /*000c*/ 	.byte	0x04, 0x11
        /*000e*/ 	.short	(.L_3 - .L_2)
	.align		4
.L_2:
        /*0010*/ 	.word	index@(_Z14mat_mul_kernelPiS_S_jjj)
        /*0014*/ 	.word	0x00000000


	//----- nvinfo : EIATTR_MIN_STACK_SIZE
	.align		4
.L_3:
        /*0018*/ 	.byte	0x04, 0x12
        /*001a*/ 	.short	(.L_5 - .L_4)
	.align		4
.L_4:
        /*001c*/ 	.word	index@(_Z14mat_mul_kernelPiS_S_jjj)
        /*0020*/ 	.word	0x00000000
.L_5:


//--------------------- .nv.compat                --------------------------
	.section	.nv.compat,"",@"SHT_CUDA_COMPAT_INFO"
	.align	4
        /*0000*/ 	.byte	0x02, 0x09, 0x00, 0x00, 0x02, 0x02, 0x01, 0x00, 0x02, 0x05, 0x05, 0x00, 0x03, 0x07, 0x01, 0x01
        /*0010*/ 	.byte	0x02, 0x03, 0x00, 0x00, 0x02, 0x06, 0x01, 0x00, 0x04, 0x0b, 0x08, 0x00, 0x09, 0x00, 0x00, 0x00
        /*0020*/ 	.byte	0x00, 0x00, 0x00, 0x00


//--------------------- .nv.info._Z14mat_mul_kernelPiS_S_jjj --------------------------
	.section	.nv.info._Z14mat_mul_kernelPiS_S_jjj,"",@"SHT_CUDA_INFO"
	.sectionflags	@""
	.align	4


	//----- nvinfo : EIATTR_CUDA_API_VERSION
	.align		4
        /*0000*/ 	.byte	0x04, 0x37
        /*0002*/ 	.short	(.L_7 - .L_6)
.L_6:
        /*0004*/ 	.word	0x00000082


	//----- nvinfo : EIATTR_KPARAM_INFO
	.align		4
.L_7:
        /*0008*/ 	.byte	0x04, 0x17
        /*000a*/ 	.short	(.L_9 - .L_8)
.L_8:
        /*000c*/ 	.word	0x00000000
        /*0010*/ 	.short	0x0005
        /*0012*/ 	.short	0x0020
        /*0014*/ 	.byte	0x00, 0xf0, 0x11, 0x00


	//----- nvinfo : EIATTR_KPARAM_INFO
	.align		4
.L_9:
        /*0018*/ 	.byte	0x04, 0x17
        /*001a*/ 	.short	(.L_11 - .L_10)
.L_10:
        /*001c*/ 	.word	0x00000000
        /*0020*/ 	.short	0x0004
        /*0022*/ 	.short	0x001c
        /*0024*/ 	.byte	0x00, 0xf0, 0x11, 0x00


	//----- nvinfo : EIATTR_KPARAM_INFO
	.align		4
.L_11:
        /*0028*/ 	.byte	0x04, 0x17
        /*002a*/ 	.short	(.L_13 - .L_12)
.L_12:
        /*002c*/ 	.word	0x00000000
        /*0030*/ 	.short	0x0003
        /*0032*/ 	.short	0x0018
        /*0034*/ 	.byte	0x00, 0xf0, 0x11, 0x00


	//----- nvinfo : EIATTR_KPARAM_INFO
	.align		4
.L_13:
        /*0038*/ 	.byte	0x04, 0x17
        /*003a*/ 	.short	(.L_15 - .L_14)
.L_14:
        /*003c*/ 	.word	0x00000000
        /*0040*/ 	.short	0x0002
        /*0042*/ 	.short	0x0010
        /*0044*/ 	.byte	0x00, 0xf5, 0x21, 0x00


	//----- nvinfo : EIATTR_KPARAM_INFO
	.align		4
.L_15:
        /*0048*/ 	.byte	0x04, 0x17
        /*004a*/ 	.short	(.L_17 - .L_16)
.L_16:
        /*004c*/ 	.word	0x00000000
        /*0050*/ 	.short	0x0001
        /*0052*/ 	.short	0x0008
        /*0054*/ 	.byte	0x00, 0xf5, 0x21, 0x00


	//----- nvinfo : EIATTR_KPARAM_INFO
	.align		4
.L_17:
        /*0058*/ 	.byte	0x04, 0x17
        /*005a*/ 	.short	(.L_19 - .L_18)
.L_18:
        /*005c*/ 	.word	0x00000000
        /*0060*/ 	.short	0x0000
        /*0062*/ 	.short	0x0000
        /*0064*/ 	.byte	0x00, 0xf5, 0x21, 0x00


	//----- nvinfo : EIATTR_SPARSE_MMA_MASK
	.align		4
.L_19:
        /*0068*/ 	.byte	0x03, 0x50
        /*006a*/ 	.short	0x0000


	//----- nvinfo : EIATTR_MAXREG_COUNT
	.align		4
        /*006c*/ 	.byte	0x03, 0x1b
        /*006e*/ 	.short	0x00ff


	//----- nvinfo : EIATTR_MERCURY_ISA_VERSION
	.align		4
        /*0070*/ 	.byte	0x03, 0x5f
        /*0072*/ 	.short	0x0101


	//----- nvinfo : EIATTR_VRC_CTA_INIT_COUNT
	.align		4
        /*0074*/ 	.byte	0x02, 0x4a
	.zero		1
	.zero		1


	//----- nvinfo : EIATTR_EXIT_INSTR_OFFSETS
	.align		4
        /*0078*/ 	.byte	0x04, 0x1c
        /*007a*/ 	.short	(.L_21 - .L_20)


	//   ....[0]....
.L_20:
        /*007c*/ 	.word	0x000000e0


	//   ....[1]....
        /*0080*/ 	.word	0x00000160


	//   ....[2]....
        /*0084*/ 	.word	0x000006e0


	//   ....[3]....
        /*0088*/ 	.word	0x00000960


	//   ....[4]....
        /*008c*/ 	.word	0x00000ae0


	//   ....[5]....
        /*0090*/ 	.word	0x00000b90


	//----- nvinfo : EIATTR_CBANK_PARAM_SIZE
	.align		4
.L_21:
        /*0094*/ 	.byte	0x03, 0x19
        /*0096*/ 	.short	0x0024


	//----- nvinfo : EIATTR_PARAM_CBANK
	.align		4
        /*0098*/ 	.byte	0x04, 0x0a
        /*009a*/ 	.short	(.L_23 - .L_22)
	.align		4
.L_22:
        /*009c*/ 	.word	index@(.nv.constant0._Z14mat_mul_kernelPiS_S_jjj)
        /*00a0*/ 	.short	0x0380
        /*00a2*/ 	.short	0x0024


	//----- nvinfo : EIATTR_SW_WAR
	.align		4
.L_23:
        /*00a4*/ 	.byte	0x04, 0x36
        /*00a6*/ 	.short	(.L_25 - .L_24)
.L_24:
        /*00a8*/ 	.word	0x00000008
.L_25:


//--------------------- .nv.callgraph             --------------------------
	.section	.nv.callgraph,"",@"SHT_CUDA_CALLGRAPH"
	.align	4
	.sectionentsize	8
	.align		4
        /*0000*/ 	.word	0x00000000
	.align		4
        /*0004*/ 	.word	0xffffffff
	.align		4
        /*0008*/ 	.word	0x00000000
	.align		4
        /*000c*/ 	.word	0xfffffffe
	.align		4
        /*0010*/ 	.word	0x00000000
	.align		4
        /*0014*/ 	.word	0xfffffffd
	.align		4
        /*0018*/ 	.word	0x00000000
	.align		4
        /*001c*/ 	.word	0xfffffffc


//--------------------- .text._Z14mat_mul_kernelPiS_S_jjj --------------------------
	.section	.text._Z14mat_mul_kernelPiS_S_jjj,"ax",@progbits
	.align	128
        .global         _Z14mat_mul_kernelPiS_S_jjj
        .type           _Z14mat_mul_kernelPiS_S_jjj,@function
        .size           _Z14mat_mul_kernelPiS_S_jjj,(.L_x_5 - _Z14mat_mul_kernelPiS_S_jjj)
        .other          _Z14mat_mul_kernelPiS_S_jjj,@"STO_CUDA_ENTRY STV_DEFAULT"
_Z14mat_mul_kernelPiS_S_jjj:
.text._Z14mat_mul_kernelPiS_S_jjj:
[----:B------:R-:W-:Y:S01]  /*0000*/  LDC R1, c[0x0][0x37c] ;  /* 0x0000df00ff017b82 */ /* 0x000fe20000000800 */
[----:B------:R-:W0:Y:S07]  /*0010*/  S2R R9, SR_TID.X ;  /* 0x0000000000097919 */ /* 0x000e2e0000002100 */
[----:B------:R-:W1:Y:S01]  /*0020*/  S2UR UR4, SR_CTAID.X ;  /* 0x00000000000479c3 */ /* 0x000e620000002500 */
[----:B------:R-:W2:Y:S01]  /*0030*/  LDCU UR7, c[0x0][0x398] ;  /* 0x00007300ff0777ac */ /* 0x000ea20008000800 */
[----:B------:R-:W3:Y:S06]  /*0040*/  S2R R5, SR_TID.Y ;  /* 0x0000000000057919 */ /* 0x000eec0000002200 */
[----:B------:R-:W3:Y:S01]  /*0050*/  LDC R2, c[0x0][0x364] ;  /* 0x0000d900ff027b82 */ /* 0x000ee20000000800 */
[----:B------:R-:W1:Y:S07]  /*0060*/  LDCU UR5, c[0x0][0x360] ;  /* 0x00006c00ff0577ac */ /* 0x000e6e0008000800 */
[----:B------:R-:W3:Y:S08]  /*0070*/  S2UR UR6, SR_CTAID.Y ;  /* 0x00000000000679c3 */ /* 0x000ef00000002600 */
[----:B------:R-:W4:Y:S01]  /*0080*/  LDC R0, c[0x0][0x3a0] ;  /* 0x0000e800ff007b82 */ /* 0x000f220000000800 */
[----:B-1----:R-:W-:-:S06]  /*0090*/  UIMAD UR4, UR4, UR5, URZ ;  /* 0x00000005040472a4 */ /* 0x002fcc000f8e02ff */
[----:B0-----:R-:W-:Y:S01]  /*00a0*/  IADD3 R3, PT, PT, R9, UR4, RZ ;  /* 0x0000000409037c10 */ /* 0x001fe2000fffe0ff */
[----:B---3--:R-:W-:-:S03]  /*00b0*/  IMAD R2, R2, UR6, R5 ;  /* 0x0000000602027c24 */ /* 0x008fc6000f8e0205 */
[----:B----4-:R-:W-:-:S04]  /*00c0*/  ISETP.GE.U32.AND P0, PT, R3, R0, PT ;  /* 0x000000000300720c */ /* 0x010fc80003f06070 */
[----:B--2---:R-:W-:-:S13]  /*00d0*/  ISETP.GE.U32.OR P0, PT, R2, UR7, P0 ;  /* 0x0000000702007c0c */ /* 0x004fda0008706470 */
[----:B------:R-:W-:Y:S05]  /*00e0*/  @P0 EXIT ;  /* 0x000000000000094d */ /* 0x000fea0003800000 */
[----:B------:R-:W0:Y:S01]  /*00f0*/  LDC R5, c[0x0][0x39c] ;  /* 0x0000e700ff057b82 */ /* 0x000e220000000800 */
[----:B------:R-:W1:Y:S01]  /*0100*/  LDCU.64 UR6, c[0x0][0x358] ;  /* 0x00006b00ff0677ac */ /* 0x000e620008000a00 */
[----:B------:R-:W-:-:S06]  /*0110*/  IMAD R7, R2, R0, R3 ;  /* 0x0000000002077224 */ /* 0x000fcc00078e0203 */
[----:B------:R-:W2:Y:S01]  /*0120*/  LDC.64 R14, c[0x0][0x390] ;  /* 0x0000e400ff0e7b82 */ /* 0x000ea20000000a00 */
[----:B0-----:R-:W-:Y:S01]  /*0130*/  ISETP.NE.AND P0, PT, R5, RZ, PT ;  /* 0x000000ff0500720c */ /* 0x001fe20003f05270 */
[----:B--2---:R-:W-:-:S05]  /*0140*/  IMAD.WIDE.U32 R14, R7, 0x4, R14 ;  /* 0x00000004070e7825 */ /* 0x004fca00078e000e */
[----:B-1----:R0:W-:Y:S07]  /*0150*/  STG.E desc[UR6][R14.64], RZ ;  /* 0x000000ff0e007986 */ /* 0x0021ee000c101906 */
[----:B------:R-:W-:Y:S05]  /*0160*/  @!P0 EXIT ;  /* 0x000000000000894d */ /* 0x000fea0003800000 */
[C---:B------:R-:W-:Y:S01]  /*0170*/  ISETP.GE.U32.AND P1, PT, R5.reuse, 0x8, PT ;  /* 0x000000080500780c */ /* 0x040fe20003f26070 */
[----:B------:R-:W-:Y:S01]  /*0180*/  HFMA2 R24, -RZ, RZ, 0, 0 ;  /* 0x00000000ff187431 */ /* 0x000fe200000001ff */
[----:B------:R-:W-:Y:S02]  /*0190*/  LOP3.LUT R4, R5, 0x7, RZ, 0xc0, !PT ;  /* 0x0000000705047812 */ /* 0x000fe400078ec0ff */
[----:B------:R-:W-:Y:S02]  /*01a0*/  MOV R7, RZ ;  /* 0x000000ff00077202 */ /* 0x000fe40000000f00 */
[----:B------:R-:W-:-:S07]  /*01b0*/  ISETP.NE.AND P0, PT, R4, RZ, PT ;  /* 0x000000ff0400720c */ /* 0x000fce0003f05270 */
[----:B------:R-:W-:Y:S06]  /*01c0*/  @!P1 BRA `(.L_x_0) ;  /* 0x0000000400449947 */ /* 0x000fec0003800000 */
[----:B------:R-:W-:Y:S01]  /*01d0*/  LOP3.LUT R7, R5, 0xfffffff8, RZ, 0xc0, !PT ;  /* 0xfffffff805077812 */ /* 0x000fe200078ec0ff */
[C---:B------:R-:W-:Y:S01]  /*01e0*/  IMAD R11, R0.reuse, 0x3, R3 ;  /* 0x00000003000b7824 */ /* 0x040fe200078e0203 */
[C---:B------:R-:W-:Y:S01]  /*01f0*/  IADD3 R10, PT, PT, R0.reuse, UR4, R9 ;  /* 0x00000004000a7c10 */ /* 0x040fe2000fffe009 */
[C-C-:B------:R-:W-:Y:S01]  /*0200*/  IMAD R25, R0.reuse, 0x5, R3.reuse ;  /* 0x0000000500197824 */ /* 0x140fe200078e0203 */
[CC--:B------:R-:W-:Y:S01]  /*0210*/  LEA R9, R0.reuse, R3.reuse, 0x1 ;  /* 0x0000000300097211 */ /* 0x0c0fe200078e08ff */
[C-C-:B------:R-:W-:Y:S01]  /*0220*/  IMAD R27, R0.reuse, 0x6, R3.reuse ;  /* 0x00000006001b7824 */ /* 0x140fe200078e0203 */
[C---:B------:R-:W-:Y:S01]  /*0230*/  LEA R13, R0.reuse, R3, 0x2 ;  /* 0x00000003000d7211 */ /* 0x040fe200078e10ff */
[----:B------:R-:W-:Y:S01]  /*0240*/  IMAD R29, R0, 0x7, R3 ;  /* 0x00000007001d7824 */ /* 0x000fe200078e0203 */
[----:B------:R-:W-:Y:S01]  /*0250*/  MOV R24, RZ ;  /* 0x000000ff00187202 */ /* 0x000fe20000000f00 */
[----:B------:R-:W-:Y:S01]  /*0260*/  IMAD R12, R2, R5, 0x3 ;  /* 0x00000003020c7424 */ /* 0x000fe200078e0205 */
[----:B------:R-:W-:-:S02]  /*0270*/  MOV R8, R3 ;  /* 0x0000000300087202 */ /* 0x000fc40000000f00 */
[----:B------:R-:W-:-:S07]  /*0280*/  IADD3 R6, PT, PT, -R7, RZ, RZ ;  /* 0x000000ff07067210 */ /* 0x000fce0007ffe1ff */
.L_x_1:
[----:B------:R-:W1:Y:S01]  /*0290*/  LDC.64 R18, c[0x0][0x380] ;  /* 0x0000e000ff127b82 */ /* 0x000e620000000a00 */
[----:B------:R-:W-:-:S07]  /*02a0*/  IADD3 R21, PT, PT, R12, -0x3, RZ ;  /* 0xfffffffd0c157810 */ /* 0x000fce0007ffe0ff */
[----:B--2---:R-:W2:Y:S01]  /*02b0*/  LDC.64 R16, c[0x0][0x388] ;  /* 0x0000e200ff107b82 */ /* 0x004ea20000000a00 */
[----:B-1----:R-:W-:-:S06]  /*02c0*/  IMAD.WIDE.U32 R20, R21, 0x4, R18 ;  /* 0x0000000415147825 */ /* 0x002fcc00078e0012 */
[----:B------:R-:W3:Y:S01]  /*02d0*/  LDG.E R21, desc[UR6][R20.64] ;  /* 0x0000000614157981 */ /* 0x000ee2000c1e1900 */
[----:B--2---:R-:W-:-:S06]  /*02e0*/  IMAD.WIDE.U32 R22, R8, 0x4, R16 ;  /* 0x0000000408167825 */ /* 0x004fcc00078e0010 */
[----:B------:R-:W3:Y:S01]  /*02f0*/  LDG.E R22, desc[UR6][R22.64] ;  /* 0x0000000616167981 */ /* 0x000ee2000c1e1900 */
[----:B------:R-:W-:Y:S01]  /*0300*/  IADD3 R26, PT, PT, R12, -0x2, RZ ;  /* 0xfffffffe0c1a7810 */ /* 0x000fe20007ffe0ff */
[----:B---3--:R-:W-:-:S04]  /*0310*/  IMAD R24, R21, R22, R24 ;  /* 0x0000001615187224 */ /* 0x008fc800078e0218 */
[----:B------:R-:W-:Y:S01]  /*0320*/  IMAD.WIDE.U32 R22, R26, 0x4, R18 ;  /* 0x000000041a167825 */ /* 0x000fe200078e0012 */
[----:B------:R1:W-:Y:S03]  /*0330*/  STG.E desc[UR6][R14.64], R24 ;  /* 0x000000180e007986 */ /* 0x0003e6000c101906 */
[--C-:B------:R-:W-:Y:S01]  /*0340*/  IMAD.WIDE.U32 R20, R10, 0x4, R16.reuse ;  /* 0x000000040a147825 */ /* 0x100fe200078e0010 */
[----:B------:R2:W3:Y:S04]  /*0350*/  LDG.E R26, desc[UR6][R22.64] ;  /* 0x00000006161a7981 */ /* 0x0004e8000c1e1900 */
[----:B------:R4:W3:Y:S01]  /*0360*/  LDG.E R28, desc[UR6][R20.64] ;  /* 0x00000006141c7981 */ /* 0x0008e2000c1e1900 */
[----:B--2---:R-:W-:Y:S01]  /*0370*/  IMAD.WIDE.U32 R22, R9, 0x4, R16 ;  /* 0x0000000409167825 */ /* 0x004fe200078e0010 */
[----:B----4-:R-:W-:-:S05]  /*0380*/  IADD3 R21, PT, PT, R12, -0x1, RZ ;  /* 0xffffffff0c157810 */ /* 0x010fca0007ffe0ff */
[----:B------:R-:W-:-:S04]  /*0390*/  IMAD.WIDE.U32 R20, R21, 0x4, R18 ;  /* 0x0000000415147825 */ /* 0x000fc800078e0012 */
[----:B---3--:R-:W-:-:S05]  /*03a0*/  IMAD R26, R26, R28, R24 ;  /* 0x0000001c1a1a7224 */ /* 0x008fca00078e0218 */
[----:B------:R2:W-:Y:S04]  /*03b0*/  STG.E desc[UR6][R14.64], R26 ;  /* 0x0000001a0e007986 */ /* 0x0005e8000c101906 */
[----:B------:R3:W1:Y:S04]  /*03c0*/  LDG.E R28, desc[UR6][R20.64] ;  /* 0x00000006141c7981 */ /* 0x000668000c1e1900 */
[----:B------:R-:W1:Y:S01]  /*03d0*/  LDG.E R23, desc[UR6][R22.64] ;  /* 0x0000000616177981 */ /* 0x000e62000c1e1900 */
[----:B---3--:R-:W-:-:S04]  /*03e0*/  IMAD.WIDE.U32 R20, R11, 0x4, R16 ;  /* 0x000000040b147825 */ /* 0x008fc800078e0010 */
[----:B-1----:R-:W-:Y:S02]  /*03f0*/  IMAD R24, R28, R23, R26 ;  /* 0x000000171c187224 */ /* 0x002fe400078e021a */
[----:B------:R-:W-:-:S03]  /*0400*/  IMAD.WIDE.U32 R22, R12, 0x4, R18 ;  /* 0x000000040c167825 */ /* 0x000fc600078e0012 */
[----:B------:R1:W-:Y:S04]  /*0410*/  STG.E desc[UR6][R14.64], R24 ;  /* 0x000000180e007986 */ /* 0x0003e8000c101906 */
[----:B------:R3:W2:Y:S04]  /*0420*/  LDG.E R28, desc[UR6][R22.64] ;  /* 0x00000006161c7981 */ /* 0x0006a8000c1e1900 */
[----:B------:R-:W2:Y:S01]  /*0430*/  LDG.E R21, desc[UR6][R20.64] ;  /* 0x0000000614157981 */ /* 0x000ea2000c1e1900 */
[----:B---3--:R-:W-:Y:S01]  /*0440*/  IADD3 R23, PT, PT, R12, 0x1, RZ ;  /* 0x000000010c177810 */ /* 0x008fe20007ffe0ff */
[----:B--2---:R-:W-:-:S04]  /*0450*/  IMAD R26, R28, R21, R24 ;  /* 0x000000151c1a7224 */ /* 0x004fc800078e0218 */
[----:B------:R-:W-:Y:S01]  /*0460*/  IMAD.WIDE.U32 R20, R23, 0x4, R18 ;  /* 0x0000000417147825 */ /* 0x000fe200078e0012 */
[----:B------:R2:W-:Y:S03]  /*0470*/  STG.E desc[UR6][R14.64], R26 ;  /* 0x0000001a0e007986 */ /* 0x0005e6000c101906 */
[----:B------:R-:W-:Y:S01]  /*0480*/  IMAD.WIDE.U32 R22, R13, 0x4, R16 ;  /* 0x000000040d167825 */ /* 0x000fe200078e0010 */
[----:B------:R3:W1:Y:S05]  /*0490*/  LDG.E R28, desc[UR6][R20.64] ;  /* 0x00000006141c7981 */ /* 0x00066a000c1e1900 */
[----:B------:R-:W1:Y:S01]  /*04a0*/  LDG.E R23, desc[UR6][R22.64] ;  /* 0x0000000616177981 */ /* 0x000e62000c1e1900 */
[----:B---3--:R-:W-:Y:S01]  /*04b0*/  IADD3 R21, PT, PT, R12, 0x2, RZ ;  /* 0x000000020c157810 */ /* 0x008fe20007ffe0ff */
[----:B-1----:R-:W-:-:S04]  /*04c0*/  IMAD R24, R28, R23, R26 ;  /* 0x000000171c187224 */ /* 0x002fc800078e021a */
[----:B------:R-:W-:Y:S01]  /*04d0*/  IMAD.WIDE.U32 R22, R21, 0x4, R18 ;  /* 0x0000000415167825 */ /* 0x000fe200078e0012 */
[----:B------:R1:W-:Y:S03]  /*04e0*/  STG.E desc[UR6][R14.64], R24 ;  /* 0x000000180e007986 */ /* 0x0003e6000c101906 */
[----:B------:R-:W-:Y:S01]  /*04f0*/  IMAD.WIDE.U32 R20, R25, 0x4, R16 ;  /* 0x0000000419147825 */ /* 0x000fe200078e0010 */
[----:B------:R3:W2:Y:S05]  /*0500*/  LDG.E R28, desc[UR6][R22.64] ;  /* 0x00000006161c7981 */ /* 0x0006aa000c1e1900 */
[----:B------:R-:W2:Y:S01]  /*0510*/  LDG.E R21, desc[UR6][R20.64] ;  /* 0x0000000614157981 */ /* 0x000ea2000c1e1900 */
[----:B---3--:R-:W-:Y:S01]  /*0520*/  IADD3 R23, PT, PT, R12, 0x3, RZ ;  /* 0x000000030c177810 */ /* 0x008fe20007ffe0ff */
[----:B--2---:R-:W-:-:S04]  /*0530*/  IMAD R26, R28, R21, R24 ;  /* 0x000000151c1a7224 */ /* 0x004fc800078e0218 */
[--C-:B------:R-:W-:Y:S01]  /*0540*/  IMAD.WIDE.U32 R20, R23, 0x4, R18.reuse ;  /* 0x0000000417147825 */ /* 0x100fe200078e0012 */
[----:B------:R-:W-:Y:S01]  /*0550*/  IADD3 R23, PT, PT, R12, 0x4, RZ ;  /* 0x000000040c177810 */ /* 0x000fe20007ffe0ff */
[----:B------:R2:W-:Y:S04]  /*0560*/  STG.E desc[UR6][R14.64], R26 ;  /* 0x0000001a0e007986 */ /* 0x0005e8000c101906 */
[----:B------:R-:W-:Y:S01]  /*0570*/  IMAD.WIDE.U32 R18, R23, 0x4, R18 ;  /* 0x0000000417127825 */ /* 0x000fe200078e0012 */
[----:B------:R-:W3:Y:S03]  /*0580*/  LDG.E R28, desc[UR6][R20.64] ;  /* 0x00000006141c7981 */ /* 0x000ee6000c1e1900 */
[----:B------:R-:W-:-:S06]  /*0590*/  IMAD.WIDE.U32 R22, R27, 0x4, R16 ;  /* 0x000000041b167825 */ /* 0x000fcc00078e0010 */
[----:B------:R-:W3:Y:S01]  /*05a0*/  LDG.E R23, desc[UR6][R22.64] ;  /* 0x0000000616177981 */ /* 0x000ee2000c1e1900 */
[----:B------:R-:W-:Y:S01]  /*05b0*/  IMAD.WIDE.U32 R16, R29, 0x4, R16 ;  /* 0x000000041d107825 */ /* 0x000fe200078e0010 */
[----:B------:R-:W-:-:S03]  /*05c0*/  IADD3 R6, PT, PT, R6, 0x8, RZ ;  /* 0x0000000806067810 */ /* 0x000fc60007ffe0ff */
[----:B---3--:R-:W-:-:S05]  /*05d0*/  IMAD R28, R28, R23, R26 ;  /* 0x000000171c1c7224 */ /* 0x008fca00078e021a */
[----:B------:R2:W-:Y:S04]  /*05e0*/  STG.E desc[UR6][R14.64], R28 ;  /* 0x0000001c0e007986 */ /* 0x0005e8000c101906 */
[----:B------:R-:W1:Y:S04]  /*05f0*/  LDG.E R19, desc[UR6][R18.64] ;  /* 0x0000000612137981 */ /* 0x000e68000c1e1900 */
[----:B------:R-:W1:Y:S01]  /*0600*/  LDG.E R16, desc[UR6][R16.64] ;  /* 0x0000000610107981 */ /* 0x000e62000c1e1900 */
[----:B------:R-:W-:Y:S02]  /*0610*/  ISETP.NE.AND P1, PT, R6, RZ, PT ;  /* 0x000000ff0600720c */ /* 0x000fe40003f25270 */
[----:B------:R-:W-:-:S02]  /*0620*/  IADD3 R12, PT, PT, R12, 0x8, RZ ;  /* 0x000000080c0c7810 */ /* 0x000fc40007ffe0ff */
[C---:B------:R-:W-:Y:S02]  /*0630*/  LEA R10, R0.reuse, R10, 0x3 ;  /* 0x0000000a000a7211 */ /* 0x040fe400078e18ff */
[C---:B------:R-:W-:Y:S02]  /*0640*/  LEA R9, R0.reuse, R9, 0x3 ;  /* 0x0000000900097211 */ /* 0x040fe400078e18ff */
[C---:B------:R-:W-:Y:S02]  /*0650*/  LEA R11, R0.reuse, R11, 0x3 ;  /* 0x0000000b000b7211 */ /* 0x040fe400078e18ff */
[C---:B------:R-:W-:Y:S02]  /*0660*/  LEA R13, R0.reuse, R13, 0x3 ;  /* 0x0000000d000d7211 */ /* 0x040fe400078e18ff */
[C---:B------:R-:W-:Y:S02]  /*0670*/  LEA R25, R0.reuse, R25, 0x3 ;  /* 0x0000001900197211 */ /* 0x040fe400078e18ff */
[----:B------:R-:W-:-:S02]  /*0680*/  LEA R27, R0, R27, 0x3 ;  /* 0x0000001b001b7211 */ /* 0x000fc400078e18ff */
[C---:B------:R-:W-:Y:S02]  /*0690*/  LEA R29, R0.reuse, R29, 0x3 ;  /* 0x0000001d001d7211 */ /* 0x040fe400078e18ff */
[----:B------:R-:W-:Y:S01]  /*06a0*/  LEA R8, R0, R8, 0x3 ;  /* 0x0000000800087211 */ /* 0x000fe200078e18ff */
[----:B-1----:R-:W-:-:S05]  /*06b0*/  IMAD R24, R19, R16, R28 ;  /* 0x0000001013187224 */ /* 0x002fca00078e021c */
[----:B------:R2:W-:Y:S01]  /*06c0*/  STG.E desc[UR6][R14.64], R24 ;  /* 0x000000180e007986 */ /* 0x0005e2000c101906 */
[----:B------:R-:W-:Y:S05]  /*06d0*/  @P1 BRA `(.L_x_1) ;  /* 0xfffffff800ec1947 */ /* 0x000fea000383ffff */
.L_x_0:
[----:B------:R-:W-:Y:S05]  /*06e0*/  @!P0 EXIT ;  /* 0x000000000000894d */ /* 0x000fea0003800000 */
[----:B------:R-:W-:Y:S02]  /*06f0*/  ISETP.GE.U32.AND P0, PT, R4, 0x4, PT ;  /* 0x000000040400780c */ /* 0x000fe40003f06070 */
[----:B------:R-:W-:-:S04]  /*0700*/  LOP3.LUT R6, R5, 0x3, RZ, 0xc0, !PT ;  /* 0x0000000305067812 */ /* 0x000fc800078ec0ff */
[----:B------:R-:W-:-:S07]  /*0710*/  ISETP.NE.AND P1, PT, R6, RZ, PT ;  /* 0x000000ff0600720c */ /* 0x000fce0003f25270 */
[----:B------:R-:W-:Y:S06]  /*0720*/  @!P0 BRA `(.L_x_2) ;  /* 0x00000000008c8947 */ /* 0x000fec0003800000 */
[----:B------:R-:W1:Y:S01]  /*0730*/  LDC.64 R10, c[0x0][0x380] ;  /* 0x0000e000ff0a7b82 */ /* 0x000e620000000a00 */
[----:B------:R-:W-:Y:S02]  /*0740*/  IMAD R17, R2, R5, R7 ;  /* 0x0000000502117224 */ /* 0x000fe400078e0207 */
[----:B------:R-:W-:-:S05]  /*0750*/  IMAD R19, R7, R0, R3 ;  /* 0x0000000007137224 */ /* 0x000fca00078e0203 */
[----:B------:R-:W3:Y:S01]  /*0760*/  LDC.64 R8, c[0x0][0x388] ;  /* 0x0000e200ff087b82 */ /* 0x000ee20000000a00 */
[----:B-1----:R-:W-:-:S06]  /*0770*/  IMAD.WIDE.U32 R20, R17, 0x4, R10 ;  /* 0x0000000411147825 */ /* 0x002fcc00078e000a */
[----:B------:R-:W4:Y:S01]  /*0780*/  LDG.E R21, desc[UR6][R20.64] ;  /* 0x0000000614157981 */ /* 0x000f22000c1e1900 */
[----:B---3--:R-:W-:-:S06]  /*0790*/  IMAD.WIDE.U32 R12, R19, 0x4, R8 ;  /* 0x00000004130c7825 */ /* 0x008fcc00078e0008 */
[----:B------:R-:W4:Y:S01]  /*07a0*/  LDG.E R12, desc[UR6][R12.64] ;  /* 0x000000060c0c7981 */ /* 0x000f22000c1e1900 */
[----:B------:R-:W-:Y:S02]  /*07b0*/  IADD3 R23, PT, PT, R17, 0x1, RZ ;  /* 0x0000000111177810 */ /* 0x000fe40007ffe0ff */
[----:B------:R-:W-:-:S03]  /*07c0*/  IADD3 R27, PT, PT, R19, R0, RZ ;  /* 0x00000000131b7210 */ /* 0x000fc60007ffe0ff */
[----:B------:R-:W-:-:S04]  /*07d0*/  IMAD.WIDE.U32 R22, R23, 0x4, R10 ;  /* 0x0000000417167825 */ /* 0x000fc800078e000a */
[----:B------:R-:W-:-:S04]  /*07e0*/  IMAD.WIDE.U32 R18, R27, 0x4, R8 ;  /* 0x000000041b127825 */ /* 0x000fc800078e0008 */
[----:B----4-:R-:W-:-:S05]  /*07f0*/  IMAD R25, R21, R12, R24 ;  /* 0x0000000c15197224 */ /* 0x010fca00078e0218 */
[----:B------:R1:W-:Y:S04]  /*0800*/  STG.E desc[UR6][R14.64], R25 ;  /* 0x000000190e007986 */ /* 0x0003e8000c101906 */
[----:B------:R-:W3:Y:S04]  /*0810*/  LDG.E R22, desc[UR6][R22.64] ;  /* 0x0000000616167981 */ /* 0x000ee8000c1e1900 */
[----:B------:R-:W3:Y:S01]  /*0820*/  LDG.E R18, desc[UR6][R18.64] ;  /* 0x0000000612127981 */ /* 0x000ee2000c1e1900 */
[----:B------:R-:W-:Y:S02]  /*0830*/  IADD3 R29, PT, PT, R17, 0x2, RZ ;  /* 0x00000002111d7810 */ /* 0x000fe40007ffe0ff */
[----:B------:R-:W-:-:S03]  /*0840*/  IADD3 R4, PT, PT, R27, R0, RZ ;  /* 0x000000001b047210 */ /* 0x000fc60007ffe0ff */
[----:B------:R-:W-:-:S04]  /*0850*/  IMAD.WIDE.U32 R20, R29, 0x4, R10 ;  /* 0x000000041d147825 */ /* 0x000fc800078e000a */
[----:B------:R-:W-:-:S04]  /*0860*/  IMAD.WIDE.U32 R12, R4, 0x4, R8 ;  /* 0x00000004040c7825 */ /* 0x000fc800078e0008 */
[----:B---3--:R-:W-:-:S05]  /*0870*/  IMAD R27, R22, R18, R25 ;  /* 0x00000012161b7224 */ /* 0x008fca00078e0219 */
[----:B------:R3:W-:Y:S04]  /*0880*/  STG.E desc[UR6][R14.64], R27 ;  /* 0x0000001b0e007986 */ /* 0x0007e8000c101906 */
[----:B------:R-:W4:Y:S04]  /*0890*/  LDG.E R20, desc[UR6][R20.64] ;  /* 0x0000000614147981 */ /* 0x000f28000c1e1900 */
[----:B------:R-:W4:Y:S01]  /*08a0*/  LDG.E R12, desc[UR6][R12.64] ;  /* 0x000000060c0c7981 */ /* 0x000f22000c1e1900 */
[----:B-1----:R-:W-:Y:S02]  /*08b0*/  IADD3 R25, PT, PT, R17, 0x3, RZ ;  /* 0x0000000311197810 */ /* 0x002fe40007ffe0ff */
[----:B------:R-:W-:-:S03]  /*08c0*/  IADD3 R23, PT, PT, R4, R0, RZ ;  /* 0x0000000004177210 */ /* 0x000fc60007ffe0ff */
[----:B------:R-:W-:-:S04]  /*08d0*/  IMAD.WIDE.U32 R10, R25, 0x4, R10 ;  /* 0x00000004190a7825 */ /* 0x000fc800078e000a */
[----:B------:R-:W-:-:S04]  /*08e0*/  IMAD.WIDE.U32 R8, R23, 0x4, R8 ;  /* 0x0000000417087825 */ /* 0x000fc800078e0008 */
[----:B----4-:R-:W-:-:S05]  /*08f0*/  IMAD R17, R20, R12, R27 ;  /* 0x0000000c14117224 */ /* 0x010fca00078e021b */
[----:B------:R3:W-:Y:S04]  /*0900*/  STG.E desc[UR6][R14.64], R17 ;  /* 0x000000110e007986 */ /* 0x0007e8000c101906 */
[----:B------:R-:W2:Y:S04]  /*0910*/  LDG.E R10, desc[UR6][R10.64] ;  /* 0x000000060a0a7981 */ /* 0x000ea8000c1e1900 */
[----:B------:R-:W2:Y:S01]  /*0920*/  LDG.E R8, desc[UR6][R8.64] ;  /* 0x0000000608087981 */ /* 0x000ea2000c1e1900 */
[----:B------:R-:W-:Y:S01]  /*0930*/  IADD3 R7, PT, PT, R7, 0x4, RZ ;  /* 0x0000000407077810 */ /* 0x000fe20007ffe0ff */
[----:B--2---:R-:W-:-:S05]  /*0940*/  IMAD R24, R10, R8, R17 ;  /* 0x000000080a187224 */ /* 0x004fca00078e0211 */
[----:B------:R3:W-:Y:S02]  /*0950*/  STG.E desc[UR6][R14.64], R24 ;  /* 0x000000180e007986 */ /* 0x0007e4000c101906 */
.L_x_2:
[----:B------:R-:W-:Y:S05]  /*0960*/  @!P1 EXIT ;  /* 0x000000000000994d */ /* 0x000fea0003800000 */
[----:B------:R-:W-:Y:S02]  /*0970*/  ISETP.NE.AND P0, PT, R6, 0x1, PT ;  /* 0x000000010600780c */ /* 0x000fe40003f05270 */
[----:B------:R-:W-:-:S04]  /*0980*/  LOP3.LUT R4, R5, 0x1, RZ, 0xc0, !PT ;  /* 0x0000000105047812 */ /* 0x000fc800078ec0ff */
[----:B------:R-:W-:-:S07]  /*0990*/  ISETP.NE.U32.AND P1, PT, R4, 0x1, PT ;  /* 0x000000010400780c */ /* 0x000fce0003f25070 */
        /* <DEDUP_REMOVED lines=20> */
.L_x_3:
[----:B------:R-:W-:Y:S05]  /*0ae0*/  @P1 EXIT ;  /* 0x000000000000194d */ /* 0x000fea0003800000 */
[----:B------:R-:W4:Y:S01]  /*0af0*/  LDC.64 R8, c[0x0][0x380] ;  /* 0x0000e000ff087b82 */ /* 0x000f220000000a00 */
[----:B------:R-:W-:Y:S02]  /*0b00*/  IMAD R5, R2, R5, R7 ;  /* 0x0000000502057224 */ /* 0x000fe400078e0207 */
[----:B------:R-:W-:-:S05]  /*0b10*/  IMAD R7, R7, R0, R3 ;  /* 0x0000000007077224 */ /* 0x000fca00078e0203 */
[----:B------:R-:W5:Y:S01]  /*0b20*/  LDC.64 R10, c[0x0][0x388] ;  /* 0x0000e200ff0a7b82 */ /* 0x000f620000000a00 */
[----:B----4-:R-:W-:-:S06]  /*0b30*/  IMAD.WIDE.U32 R2, R5, 0x4, R8 ;  /* 0x0000000405027825 */ /* 0x010fcc00078e0008 */
[----:B------:R-:W4:Y:S01]  /*0b40*/  LDG.E R3, desc[UR6][R2.64] ;  /* 0x0000000602037981 */ /* 0x000f22000c1e1900 */
[----:B-----5:R-:W-:-:S06]  /*0b50*/  IMAD.WIDE.U32 R4, R7, 0x4, R10 ;  /* 0x0000000407047825 */ /* 0x020fcc00078e000a */
[----:B------:R-:W4:Y:S02]  /*0b60*/  LDG.E R4, desc[UR6][R4.64] ;  /* 0x0000000604047981 */ /* 0x000f24000c1e1900 */
[----:B----4-:R-:W-:-:S05]  /*0b70*/  IMAD R7, R3, R4, R24 ;  /* 0x0000000403077224 */ /* 0x010fca00078e0218 */
[----:B------:R-:W-:Y:S01]  /*0b80*/  STG.E desc[UR6][R14.64], R7 ;  /* 0x000000070e007986 */ /* 0x000fe2000c101906 */
[----:B------:R-:W-:Y:S05]  /*0b90*/  EXIT ;  /* 0x000000000000794d */ /* 0x000fea0003800000 */
.L_x_4:
[----:B------:R-:W-:-:S00]  /*0ba0*/  BRA `(.L_x_4) ;  /* 0xfffffffc00fc7947 */ /* 0x000fc0000383ffff */
[----:B------:R-:W-:-:S00]  /*0bb0*/  NOP ;  /* 0x0000000000007918 */ /* 0x000fc00000000000 */
        /* <DEDUP_REMOVED lines=12> */
.L_x_5:


//--------------------- .nv.shared.reserved.0     --------------------------
	.section	.nv.shared.reserved.0,"aw",@nobits
	.weak		__nv_reservedSMEM_offset_0_alias
	.size		__nv_reservedSMEM_offset_0_alias, 0, 64
	.other		__nv_reservedSMEM_offset_0_alias,@"STO_CUDA_RESERVED_SHARED STV_DEFAULT"
__nv_reservedSMEM_offset_0_alias:
	.zero		0
	.zero		64


//--------------------- .nv.constant0._Z14mat_mul_kernelPiS_S_jjj --------------------------
	.section	.nv.constant0._Z14mat_mul_kernelPiS_S_jjj,"a",@progbits
	.sectionflags	@""
	.align	4
.nv.constant0._Z14mat_mul_kernelPiS_S_jjj:
	.zero		932


//--------------------- SYMBOLS --------------------------

	.type		.nv.reservedSmem.offset0,@object
	.size		.nv.reservedSmem.offset0,0x4
